//
// Generated by NVIDIA NVVM Compiler
//
// Compiler Build ID: CL-36424714
// Cuda compilation tools, release 13.0, V13.0.88
// Based on NVVM 20.0.0
//

.version 9.0
.target sm_100
.address_size 64

	// .globl	_Z29backward_avgpool_layer_kerneliiiiPfS_

.visible .entry _Z29backward_avgpool_layer_kerneliiiiPfS_(
	.param .u32 _Z29backward_avgpool_layer_kerneliiiiPfS__param_0,
	.param .u32 _Z29backward_avgpool_layer_kerneliiiiPfS__param_1,
	.param .u32 _Z29backward_avgpool_layer_kerneliiiiPfS__param_2,
	.param .u32 _Z29backward_avgpool_layer_kerneliiiiPfS__param_3,
	.param .u64 .ptr .align 1 _Z29backward_avgpool_layer_kerneliiiiPfS__param_4,
	.param .u64 .ptr .align 1 _Z29backward_avgpool_layer_kerneliiiiPfS__param_5
)
{
	.reg .pred 	%p<11>;
	.reg .b32 	%r<36>;
	.reg .b32 	%f<62>;
	.reg .b64 	%rd<16>;

	ld.param.u32 	%r19, [_Z29backward_avgpool_layer_kerneliiiiPfS__param_0];
	ld.param.u32 	%r17, [_Z29backward_avgpool_layer_kerneliiiiPfS__param_1];
	ld.param.u32 	%r18, [_Z29backward_avgpool_layer_kerneliiiiPfS__param_2];
	ld.param.u64 	%rd5, [_Z29backward_avgpool_layer_kerneliiiiPfS__param_4];
	ld.param.u64 	%rd4, [_Z29backward_avgpool_layer_kerneliiiiPfS__param_5];
	cvta.to.global.u64 	%rd1, %rd5;
	mov.u32 	%r20, %ctaid.x;
	mov.u32 	%r21, %ctaid.y;
	mov.u32 	%r22, %nctaid.x;
	mad.lo.s32 	%r23, %r21, %r22, %r20;
	mov.u32 	%r24, %ntid.x;
	mov.u32 	%r25, %tid.x;
	mad.lo.s32 	%r1, %r23, %r24, %r25;
	setp.ge.s32 	%p1, %r1, %r19;
	@%p1 bra 	$L__BB0_13;
	mul.lo.s32 	%r2, %r18, %r17;
	setp.lt.s32 	%p2, %r2, 1;
	@%p2 bra 	$L__BB0_13;
	mul.lo.s32 	%r3, %r1, %r2;
	cvta.to.global.u64 	%rd6, %rd4;
	mul.wide.s32 	%rd7, %r1, 4;
	add.s64 	%rd2, %rd6, %rd7;
	cvt.rn.f32.u32 	%f1, %r2;
	and.b32  	%r4, %r2, 7;
	setp.lt.u32 	%p3, %r2, 8;
	mov.b32 	%r34, 0;
	@%p3 bra 	$L__BB0_5;
	and.b32  	%r34, %r2, 2147483640;
	neg.s32 	%r32, %r34;
	add.s64 	%rd3, %rd1, 16;
	mov.u32 	%r31, %r3;
$L__BB0_4:
	.pragma "nounroll";
	mul.wide.s32 	%rd8, %r31, 4;
	add.s64 	%rd9, %rd3, %rd8;
	ld.global.f32 	%f2, [%rd2];
	div.rn.f32 	%f3, %f2, %f1;
	ld.global.f32 	%f4, [%rd9+-16];
	add.f32 	%f5, %f4, %f3;
	st.global.f32 	[%rd9+-16], %f5;
	ld.global.f32 	%f6, [%rd2];
	div.rn.f32 	%f7, %f6, %f1;
	ld.global.f32 	%f8, [%rd9+-12];
	add.f32 	%f9, %f8, %f7;
	st.global.f32 	[%rd9+-12], %f9;
	ld.global.f32 	%f10, [%rd2];
	div.rn.f32 	%f11, %f10, %f1;
	ld.global.f32 	%f12, [%rd9+-8];
	add.f32 	%f13, %f12, %f11;
	st.global.f32 	[%rd9+-8], %f13;
	ld.global.f32 	%f14, [%rd2];
	div.rn.f32 	%f15, %f14, %f1;
	ld.global.f32 	%f16, [%rd9+-4];
	add.f32 	%f17, %f16, %f15;
	st.global.f32 	[%rd9+-4], %f17;
	ld.global.f32 	%f18, [%rd2];
	div.rn.f32 	%f19, %f18, %f1;
	ld.global.f32 	%f20, [%rd9];
	add.f32 	%f21, %f20, %f19;
	st.global.f32 	[%rd9], %f21;
	ld.global.f32 	%f22, [%rd2];
	div.rn.f32 	%f23, %f22, %f1;
	ld.global.f32 	%f24, [%rd9+4];
	add.f32 	%f25, %f24, %f23;
	st.global.f32 	[%rd9+4], %f25;
	ld.global.f32 	%f26, [%rd2];
	div.rn.f32 	%f27, %f26, %f1;
	ld.global.f32 	%f28, [%rd9+8];
	add.f32 	%f29, %f28, %f27;
	st.global.f32 	[%rd9+8], %f29;
	ld.global.f32 	%f30, [%rd2];
	div.rn.f32 	%f31, %f30, %f1;
	ld.global.f32 	%f32, [%rd9+12];
	add.f32 	%f33, %f32, %f31;
	st.global.f32 	[%rd9+12], %f33;
	add.s32 	%r32, %r32, 8;
	add.s32 	%r31, %r31, 8;
	setp.ne.s32 	%p4, %r32, 0;
	@%p4 bra 	$L__BB0_4;
$L__BB0_5:
	setp.eq.s32 	%p5, %r4, 0;
	@%p5 bra 	$L__BB0_13;
	and.b32  	%r12, %r2, 3;
	setp.lt.u32 	%p6, %r4, 4;
	@%p6 bra 	$L__BB0_8;
	add.s32 	%r27, %r34, %r3;
	ld.global.f32 	%f34, [%rd2];
	div.rn.f32 	%f35, %f34, %f1;
	mul.wide.s32 	%rd10, %r27, 4;
	add.s64 	%rd11, %rd1, %rd10;
	ld.global.f32 	%f36, [%rd11];
	add.f32 	%f37, %f36, %f35;
	st.global.f32 	[%rd11], %f37;
	ld.global.f32 	%f38, [%rd2];
	div.rn.f32 	%f39, %f38, %f1;
	ld.global.f32 	%f40, [%rd11+4];
	add.f32 	%f41, %f40, %f39;
	st.global.f32 	[%rd11+4], %f41;
	ld.global.f32 	%f42, [%rd2];
	div.rn.f32 	%f43, %f42, %f1;
	ld.global.f32 	%f44, [%rd11+8];
	add.f32 	%f45, %f44, %f43;
	st.global.f32 	[%rd11+8], %f45;
	ld.global.f32 	%f46, [%rd2];
	div.rn.f32 	%f47, %f46, %f1;
	ld.global.f32 	%f48, [%rd11+12];
	add.f32 	%f49, %f48, %f47;
	st.global.f32 	[%rd11+12], %f49;
	add.s32 	%r34, %r34, 4;
$L__BB0_8:
	setp.eq.s32 	%p7, %r12, 0;
	@%p7 bra 	$L__BB0_13;
	setp.eq.s32 	%p8, %r12, 1;
	@%p8 bra 	$L__BB0_11;
	add.s32 	%r28, %r34, %r3;
	ld.global.f32 	%f50, [%rd2];
	div.rn.f32 	%f51, %f50, %f1;
	mul.wide.s32 	%rd12, %r28, 4;
	add.s64 	%rd13, %rd1, %rd12;
	ld.global.f32 	%f52, [%rd13];
	add.f32 	%f53, %f52, %f51;
	st.global.f32 	[%rd13], %f53;
	ld.global.f32 	%f54, [%rd2];
	div.rn.f32 	%f55, %f54, %f1;
	ld.global.f32 	%f56, [%rd13+4];
	add.f32 	%f57, %f56, %f55;
	st.global.f32 	[%rd13+4], %f57;
	add.s32 	%r34, %r34, 2;
$L__BB0_11:
	and.b32  	%r29, %r2, 1;
	setp.eq.b32 	%p9, %r29, 1;
	not.pred 	%p10, %p9;
	@%p10 bra 	$L__BB0_13;
	add.s32 	%r30, %r34, %r3;
	ld.global.f32 	%f58, [%rd2];
	div.rn.f32 	%f59, %f58, %f1;
	mul.wide.s32 	%rd14, %r30, 4;
	add.s64 	%rd15, %rd1, %rd14;
	ld.global.f32 	%f60, [%rd15];
	add.f32 	%f61, %f60, %f59;
	st.global.f32 	[%rd15], %f61;
$L__BB0_13:
	ret;

}


// ===== COMPILED SASS (sm_100) =====

	.target	sm_100

	.elftype	@"ET_EXEC"


//--------------------- .note.nv.tkinfo           --------------------------
	.section	.note.nv.tkinfo,"",@"SHT_NOTE"
	.sectionflags	@"SHF_NOTE_NV_TKINFO"
	.tkinfo
        /*0018*/ 	.word	0x00000002
        /*0030*/ 	.string	""
        /*0030*/ 	.string	"ptxas"
        /*0030*/ 	.string	"Cuda compilation tools, release 13.0, V13.0.88"
        /*0030*/ 	.string	"Build cuda_13.0.r13.0/compiler.36424714_0"
        /*0030*/ 	.string	"-arch sm_100 -m 64 "



//--------------------- .note.nv.cuinfo           --------------------------
	.section	.note.nv.cuinfo,"",@"SHT_NOTE"
	.sectionflags	@"SHF_NOTE_NV_CUINFO"
        /*0018*/ 	.short	0x0002
        /*001a*/ 	.short	0x0064
        /*001c*/ 	.short	0x0082
	.zero		2


//--------------------- .nv.info                  --------------------------
	.section	.nv.info,"",@"SHT_CUDA_INFO"
	.align	4


	//----- nvinfo : EIATTR_REGCOUNT
	.align		4
        /*0000*/ 	.byte	0x04, 0x2f
        /*0002*/ 	.short	(.L_1 - .L_0)
	.align		4
.L_0:
        /*0004*/ 	.word	index@(_Z29backward_avgpool_layer_kerneliiiiPfS_)
        /*0008*/ 	.word	0x00000018


	//----- nvinfo : EIATTR_FRAME_SIZE
	.align		4
.L_1:
        /*000c*/ 	.byte	0x04, 0x11
        /*000e*/ 	.short	(.L_3 - .L_2)
	.align		4
.L_2:
        /*0010*/ 	.word	index@($__internal_0_$__cuda_sm3x_div_rn_noftz_f32_slowpath)
        /*0014*/ 	.word	0x00000000


	//----- nvinfo : EIATTR_FRAME_SIZE
	.align		4
.L_3:
        /*0018*/ 	.byte	0x04, 0x11
        /*001a*/ 	.short	(.L_5 - .L_4)
	.align		4
.L_4:
        /*001c*/ 	.word	index@(_Z29backward_avgpool_layer_kerneliiiiPfS_)
        /*0020*/ 	.word	0x00000000


	//----- nvinfo : EIATTR_MIN_STACK_SIZE
	.align		4
.L_5:
        /*0024*/ 	.byte	0x04, 0x12
        /*0026*/ 	.short	(.L_7 - .L_6)
	.align		4
.L_6:
        /*0028*/ 	.word	index@(_Z29backward_avgpool_layer_kerneliiiiPfS_)
        /*002c*/ 	.word	0x00000000
.L_7:


//--------------------- .nv.compat                --------------------------
	.section	.nv.compat,"",@"SHT_CUDA_COMPAT_INFO"
	.align	4
        /*0000*/ 	.byte	0x02, 0x09, 0x00, 0x00, 0x02, 0x02, 0x01, 0x00, 0x02, 0x05, 0x05, 0x00, 0x03, 0x07, 0x01, 0x01
        /*0010*/ 	.byte	0x02, 0x03, 0x00, 0x00, 0x02, 0x06, 0x01, 0x00, 0x04, 0x0b, 0x08, 0x00, 0x01, 0x00, 0x00, 0x00
        /*0020*/ 	.byte	0x00, 0x00, 0x00, 0x00


//--------------------- .nv.info._Z29backward_avgpool_layer_kerneliiiiPfS_ --------------------------
	.section	.nv.info._Z29backward_avgpool_layer_kerneliiiiPfS_,"",@"SHT_CUDA_INFO"
	.sectionflags	@""
	.align	4


	//----- nvinfo : EIATTR_CUDA_API_VERSION
	.align		4
        /*0000*/ 	.byte	0x04, 0x37
        /*0002*/ 	.short	(.L_9 - .L_8)
.L_8:
        /*0004*/ 	.word	0x00000082


	//----- nvinfo : EIATTR_KPARAM_INFO
	.align		4
.L_9:
        /*0008*/ 	.byte	0x04, 0x17
        /*000a*/ 	.short	(.L_11 - .L_10)
.L_10:
        /*000c*/ 	.word	0x00000000
        /*0010*/ 	.short	0x0005
        /*0012*/ 	.short	0x0018
        /*0014*/ 	.byte	0x00, 0xf5, 0x21, 0x00


	//----- nvinfo : EIATTR_KPARAM_INFO
	.align		4
.L_11:
        /*0018*/ 	.byte	0x04, 0x17
        /*001a*/ 	.short	(.L_13 - .L_12)
.L_12:
        /*001c*/ 	.word	0x00000000
        /*0020*/ 	.short	0x0004
        /*0022*/ 	.short	0x0010
        /*0024*/ 	.byte	0x00, 0xf5, 0x21, 0x00


	//----- nvinfo : EIATTR_KPARAM_INFO
	.align		4
.L_13:
        /*0028*/ 	.byte	0x04, 0x17
        /*002a*/ 	.short	(.L_15 - .L_14)
.L_14:
        /*002c*/ 	.word	0x00000000
        /*0030*/ 	.short	0x0003
        /*0032*/ 	.short	0x000c
        /*0034*/ 	.byte	0x00, 0xf0, 0x11, 0x00


	//----- nvinfo : EIATTR_KPARAM_INFO
	.align		4
.L_15:
        /*0038*/ 	.byte	0x04, 0x17
        /*003a*/ 	.short	(.L_17 - .L_16)
.L_16:
        /*003c*/ 	.word	0x00000000
        /*0040*/ 	.short	0x0002
        /*0042*/ 	.short	0x0008
        /*0044*/ 	.byte	0x00, 0xf0, 0x11, 0x00


	//----- nvinfo : EIATTR_KPARAM_INFO
	.align		4
.L_17:
        /*0048*/ 	.byte	0x04, 0x17
        /*004a*/ 	.short	(.L_19 - .L_18)
.L_18:
        /*004c*/ 	.word	0x00000000
        /*0050*/ 	.short	0x0001
        /*0052*/ 	.short	0x0004
        /*0054*/ 	.byte	0x00, 0xf0, 0x11, 0x00


	//----- nvinfo : EIATTR_KPARAM_INFO
	.align		4
.L_19:
        /*0058*/ 	.byte	0x04, 0x17
        /*005a*/ 	.short	(.L_21 - .L_20)
.L_20:
        /*005c*/ 	.word	0x00000000
        /*0060*/ 	.short	0x0000
        /*0062*/ 	.short	0x0000
        /*0064*/ 	.byte	0x00, 0xf0, 0x11, 0x00


	//----- nvinfo : EIATTR_SPARSE_MMA_MASK
	.align		4
.L_21:
        /*0068*/ 	.byte	0x03, 0x50
        /*006a*/ 	.short	0x0000


	//----- nvinfo : EIATTR_MAXREG_COUNT
	.align		4
        /*006c*/ 	.byte	0x03, 0x1b
        /*006e*/ 	.short	0x00ff


	//----- nvinfo : EIATTR_MERCURY_ISA_VERSION
	.align		4
        /*0070*/ 	.byte	0x03, 0x5f
        /*0072*/ 	.short	0x0101


	//----- nvinfo : EIATTR_VRC_CTA_INIT_COUNT
	.align		4
        /*0074*/ 	.byte	0x02, 0x4a
	.zero		1
	.zero		1


	//----- nvinfo : EIATTR_EXIT_INSTR_OFFSETS
	.align		4
        /*0078*/ 	.byte	0x04, 0x1c
        /*007a*/ 	.short	(.L_23 - .L_22)


	//   ....[0]....
.L_22:
        /*007c*/ 	.word	0x000000a0


	//   ....[1]....
        /*0080*/ 	.word	0x000000f0


	//   ....[2]....
        /*0084*/ 	.word	0x00000af0


	//   ....[3]....
        /*0088*/ 	.word	0x00000fc0


	//   ....[4]....
        /*008c*/ 	.word	0x00001270


	//   ....[5]....
        /*0090*/ 	.word	0x000013c0


	//----- nvinfo : EIATTR_CRS_STACK_SIZE
	.align		4
.L_23:
        /*0094*/ 	.byte	0x04, 0x1e
        /*0096*/ 	.short	(.L_25 - .L_24)
.L_24:
        /*0098*/ 	.word	0x00000000


	//----- nvinfo : EIATTR_CBANK_PARAM_SIZE
	.align		4
.L_25:
        /*009c*/ 	.byte	0x03, 0x19
        /*009e*/ 	.short	0x0020


	//----- nvinfo : EIATTR_PARAM_CBANK
	.align		4
        /*00a0*/ 	.byte	0x04, 0x0a
        /*00a2*/ 	.short	(.L_27 - .L_26)
	.align		4
.L_26:
        /*00a4*/ 	.word	index@(.nv.constant0._Z29backward_avgpool_layer_kerneliiiiPfS_)
        /*00a8*/ 	.short	0x0380
        /*00aa*/ 	.short	0x0020


	//----- nvinfo : EIATTR_SW_WAR
	.align		4
.L_27:
        /*00ac*/ 	.byte	0x04, 0x36
        /*00ae*/ 	.short	(.L_29 - .L_28)
.L_28:
        /*00b0*/ 	.word	0x00000008
.L_29:


//--------------------- .nv.callgraph             --------------------------
	.section	.nv.callgraph,"",@"SHT_CUDA_CALLGRAPH"
	.align	4
	.sectionentsize	8
	.align		4
        /*0000*/ 	.word	0x00000000
	.align		4
        /*0004*/ 	.word	0xffffffff
	.align		4
        /*0008*/ 	.word	0x00000000
	.align		4
        /*000c*/ 	.word	0xfffffffe
	.align		4
        /*0010*/ 	.word	0x00000000
	.align		4
        /*0014*/ 	.word	0xfffffffd
	.align		4
        /*0018*/ 	.word	0x00000000
	.align		4
        /*001c*/ 	.word	0xfffffffc


//--------------------- .text._Z29backward_avgpool_layer_kerneliiiiPfS_ --------------------------
	.section	.text._Z29backward_avgpool_layer_kerneliiiiPfS_,"ax",@progbits
	.align	128
        .global         _Z29backward_avgpool_layer_kerneliiiiPfS_
        .type           _Z29backward_avgpool_layer_kerneliiiiPfS_,@function
        .size           _Z29backward_avgpool_layer_kerneliiiiPfS_,(.L_x_46 - _Z29backward_avgpool_layer_kerneliiiiPfS_)
        .other          _Z29backward_avgpool_layer_kerneliiiiPfS_,@"STO_CUDA_ENTRY STV_DEFAULT"
_Z29backward_avgpool_layer_kerneliiiiPfS_:
.text._Z29backward_avgpool_layer_kerneliiiiPfS_:
[----:B------:R-:W-:Y:S01]  /*0000*/  LDC R1, c[0x0][0x37c] ;  /* 0x0000df00ff017b82 */ /* 0x000fe20000000800 */
[----:B------:R-:W0:Y:S07]  /*0010*/  S2R R0, SR_TID.X ;  /* 0x0000000000007919 */ /* 0x000e2e0000002100 */
[----:B------:R-:W-:Y:S01]  /*0020*/  S2UR UR4, SR_CTAID.X ;  /* 0x00000000000479c3 */ /* 0x000fe20000002500 */
[----:B------:R-:W1:Y:S01]  /*0030*/  LDCU UR6, c[0x0][0x370] ;  /* 0x00006e00ff0677ac */ /* 0x000e620008000800 */
[----:B------:R-:W2:Y:S06]  /*0040*/  LDCU UR7, c[0x0][0x380] ;  /* 0x00007000ff0777ac */ /* 0x000eac0008000800 */
[----:B------:R-:W1:Y:S08]  /*0050*/  S2UR UR5, SR_CTAID.Y ;  /* 0x00000000000579c3 */ /* 0x000e700000002600 */
[----:B------:R-:W0:Y:S01]  /*0060*/  LDC R9, c[0x0][0x360] ;  /* 0x0000d800ff097b82 */ /* 0x000e220000000800 */
[----:B-1----:R-:W-:-:S06]  /*0070*/  UIMAD UR4, UR5, UR6, UR4 ;  /* 0x00000006050472a4 */ /* 0x002fcc000f8e0204 */
[----:B0-----:R-:W-:-:S05]  /*0080*/  IMAD R9, R9, UR4, R0 ;  /* 0x0000000409097c24 */ /* 0x001fca000f8e0200 */
[----:B--2---:R-:W-:-:S13]  /*0090*/  ISETP.GE.AND P0, PT, R9, UR7, PT ;  /* 0x0000000709007c0c */ /* 0x004fda000bf06270 */
[----:B------:R-:W-:Y:S05]  /*00a0*/  @P0 EXIT ;  /* 0x000000000000094d */ /* 0x000fea0003800000 */
[----:B------:R-:W0:Y:S01]  /*00b0*/  LDC R8, c[0x0][0x384] ;  /* 0x0000e100ff087b82 */ /* 0x000e220000000800 */
[----:B------:R-:W0:Y:S02]  /*00c0*/  LDCU UR4, c[0x0][0x388] ;  /* 0x00007100ff0477ac */ /* 0x000e240008000800 */
[----:B0-----:R-:W-:-:S05]  /*00d0*/  IMAD R8, R8, UR4, RZ ;  /* 0x0000000408087c24 */ /* 0x001fca000f8e02ff */
[----:B------:R-:W-:-:S13]  /*00e0*/  ISETP.GE.AND P0, PT, R8, 0x1, PT ;  /* 0x000000010800780c */ /* 0x000fda0003f06270 */
[----:B------:R-:W-:Y:S05]  /*00f0*/  @!P0 EXIT ;  /* 0x000000000000894d */ /* 0x000fea0003800000 */
[----:B------:R-:W0:Y:S01]  /*0100*/  LDC.64 R4, c[0x0][0x398] ;  /* 0x0000e600ff047b82 */ /* 0x000e220000000a00 */
[C---:B------:R-:W-:Y:S01]  /*0110*/  ISETP.GE.U32.AND P0, PT, R8.reuse, 0x8, PT ;  /* 0x000000080800780c */ /* 0x040fe20003f06070 */
[----:B------:R-:W1:Y:S01]  /*0120*/  LDCU.64 UR6, c[0x0][0x358] ;  /* 0x00006b00ff0677ac */ /* 0x000e620008000a00 */
[----:B------:R-:W-:Y:S01]  /*0130*/  HFMA2 R2, -RZ, RZ, 0, 0 ;  /* 0x00000000ff027431 */ /* 0x000fe200000001ff */
[----:B------:R-:W-:Y:S02]  /*0140*/  I2FP.F32.U32 R3, R8 ;  /* 0x0000000800037245 */ /* 0x000fe40000201000 */
[----:B------:R-:W-:Y:S01]  /*0150*/  LOP3.LUT R16, R8, 0x7, RZ, 0xc0, !PT ;  /* 0x0000000708107812 */ /* 0x000fe200078ec0ff */
[----:B0-----:R-:W-:-:S04]  /*0160*/  IMAD.WIDE R4, R9, 0x4, R4 ;  /* 0x0000000409047825 */ /* 0x001fc800078e0204 */
[----:B------:R-:W-:-:S03]  /*0170*/  IMAD R9, R9, R8, RZ ;  /* 0x0000000809097224 */ /* 0x000fc600078e02ff */
[----:B-1----:R-:W-:Y:S05]  /*0180*/  @!P0 BRA `(.L_x_0) ;  /* 0x0000000800548947 */ /* 0x002fea0003800000 */
[----:B------:R-:W0:Y:S01]  /*0190*/  LDCU.64 UR4, c[0x0][0x390] ;  /* 0x00007200ff0477ac */ /* 0x000e220008000a00 */
[----:B------:R-:W-:Y:S02]  /*01a0*/  LOP3.LUT R2, R8, 0x7ffffff8, RZ, 0xc0, !PT ;  /* 0x7ffffff808027812 */ /* 0x000fe400078ec0ff */
[----:B------:R-:W-:Y:S02]  /*01b0*/  MOV R11, R9 ;  /* 0x00000009000b7202 */ /* 0x000fe40000000f00 */
[----:B------:R-:W-:Y:S01]  /*01c0*/  IADD3 R10, PT, PT, -R2, RZ, RZ ;  /* 0x000000ff020a7210 */ /* 0x000fe20007ffe1ff */
[----:B0-----:R-:W-:-:S04]  /*01d0*/  UIADD3 UR4, UP0, UPT, UR4, 0x10, URZ ;  /* 0x0000001004047890 */ /* 0x001fc8000ff1e0ff */
[----:B------:R-:W-:-:S12]  /*01e0*/  UIADD3.X UR5, UPT, UPT, URZ, UR5, URZ, UP0, !UPT ;  /* 0x00000005ff057290 */ /* 0x000fd800087fe4ff */
.L_x_17:
[----:B------:R-:W2:Y:S01]  /*01f0*/  LDG.E R0, desc[UR6][R4.64] ;  /* 0x0000000604007981 */ /* 0x000ea2000c1e1900 */
[----:B0-----:R-:W0:Y:S01]  /*0200*/  MUFU.RCP R6, R3 ;  /* 0x0000000300067308 */ /* 0x001e220000001000 */
[----:B------:R-:W-:Y:S01]  /*0210*/  BSSY.RECONVERGENT B2, `(.L_x_1) ;  /* 0x000000e000027945 */ /* 0x000fe20003800200 */
[----:B0-----:R-:W-:-:S04]  /*0220*/  FFMA R7, -R3, R6, 1 ;  /* 0x3f80000003077423 */ /* 0x001fc80000000106 */
[----:B------:R-:W-:Y:S01]  /*0230*/  FFMA R13, R6, R7, R6 ;  /* 0x00000007060d7223 */ /* 0x000fe20000000006 */
[----:B------:R-:W-:Y:S02]  /*0240*/  MOV R6, UR4 ;  /* 0x0000000400067c02 */ /* 0x000fe40008000f00 */
[----:B------:R-:W-:-:S03]  /*0250*/  MOV R7, UR5 ;  /* 0x0000000500077c02 */ /* 0x000fc60008000f00 */
[----:B------:R-:W-:Y:S01]  /*0260*/  IMAD.WIDE R6, R11, 0x4, R6 ;  /* 0x000000040b067825 */ /* 0x000fe200078e0206 */
[----:B--2---:R-:W0:Y:S03]  /*0270*/  FCHK P0, R0, R3 ;  /* 0x0000000300007302 */ /* 0x004e260000000000 */
[----:B------:R-:W-:-:S04]  /*0280*/  FFMA R12, R0, R13, RZ ;  /* 0x0000000d000c7223 */ /* 0x000fc800000000ff */
[----:B------:R-:W-:-:S04]  /*0290*/  FFMA R14, -R3, R12, R0 ;  /* 0x0000000c030e7223 */ /* 0x000fc80000000100 */
[----:B------:R-:W-:Y:S01]  /*02a0*/  FFMA R12, R13, R14, R12 ;  /* 0x0000000e0d0c7223 */ /* 0x000fe2000000000c */
[----:B0-----:R-:W-:Y:S06]  /*02b0*/  @!P0 BRA `(.L_x_2) ;  /* 0x00000000000c8947 */ /* 0x001fec0003800000 */
[----:B------:R-:W-:-:S07]  /*02c0*/  MOV R14, 0x2e0 ;  /* 0x000002e0000e7802 */ /* 0x000fce0000000f00 */
[----:B------:R-:W-:Y:S05]  /*02d0*/  CALL.REL.NOINC `($__internal_0_$__cuda_sm3x_div_rn_noftz_f32_slowpath) ;  /* 0x00000010003c7944 */ /* 0x000fea0003c00000 */
[----:B------:R-:W-:-:S07]  /*02e0*/  MOV R12, R0 ;  /* 0x00000000000c7202 */ /* 0x000fce0000000f00 */
.L_x_2:
[----:B------:R-:W-:Y:S05]  /*02f0*/  BSYNC.RECONVERGENT B2 ;  /* 0x0000000000027941 */ /* 0x000fea0003800200 */
.L_x_1:
[----:B------:R-:W2:Y:S01]  /*0300*/  LDG.E R13, desc[UR6][R6.64+-0x10] ;  /* 0xfffff006060d7981 */ /* 0x000ea2000c1e1900 */
[----:B------:R-:W0:Y:S01]  /*0310*/  MUFU.RCP R0, R3 ;  /* 0x0000000300007308 */ /* 0x000e220000001000 */
[----:B--2---:R-:W-:-:S05]  /*0320*/  FADD R13, R13, R12 ;  /* 0x0000000c0d0d7221 */ /* 0x004fca0000000000 */
[----:B------:R1:W-:Y:S04]  /*0330*/  STG.E desc[UR6][R6.64+-0x10], R13 ;  /* 0xfffff00d06007986 */ /* 0x0003e8000c101906 */
[----:B------:R-:W2:Y:S01]  /*0340*/  LDG.E R12, desc[UR6][R4.64] ;  /* 0x00000006040c7981 */ /* 0x000ea2000c1e1900 */
[----:B0-----:R-:W-:Y:S01]  /*0350*/  FFMA R15, -R3, R0, 1 ;  /* 0x3f800000030f7423 */ /* 0x001fe20000000100 */
[----:B------:R-:W-:Y:S03]  /*0360*/  BSSY.RECONVERGENT B2, `(.L_x_3) ;  /* 0x000000a000027945 */ /* 0x000fe60003800200 */
[----:B------:R-:W-:Y:S01]  /*0370*/  FFMA R0, R0, R15, R0 ;  /* 0x0000000f00007223 */ /* 0x000fe20000000000 */
[----:B--2---:R-:W0:Y:S03]  /*0380*/  FCHK P0, R12, R3 ;  /* 0x000000030c007302 */ /* 0x004e260000000000 */
[----:B------:R-:W-:-:S04]  /*0390*/  FFMA R15, R0, R12, RZ ;  /* 0x0000000c000f7223 */ /* 0x000fc800000000ff */
[----:B------:R-:W-:-:S04]  /*03a0*/  FFMA R14, -R3, R15, R12 ;  /* 0x0000000f030e7223 */ /* 0x000fc8000000010c */
[----:B------:R-:W-:Y:S01]  /*03b0*/  FFMA R0, R0, R14, R15 ;  /* 0x0000000e00007223 */ /* 0x000fe2000000000f */
[----:B01----:R-:W-:Y:S06]  /*03c0*/  @!P0 BRA `(.L_x_4) ;  /* 0x00000000000c8947 */ /* 0x003fec0003800000 */
[----:B------:R-:W-:Y:S02]  /*03d0*/  MOV R0, R12 ;  /* 0x0000000c00007202 */ /* 0x000fe40000000f00 */
[----:B------:R-:W-:-:S07]  /*03e0*/  MOV R14, 0x400 ;  /* 0x00000400000e7802 */ /* 0x000fce0000000f00 */
[----:B------:R-:W-:Y:S05]  /*03f0*/  CALL.REL.NOINC `($__internal_0_$__cuda_sm3x_div_rn_noftz_f32_slowpath) ;  /* 0x0000000c00f47944 */ /* 0x000fea0003c00000 */
.L_x_4:
[----:B------:R-:W-:Y:S05]  /*0400*/  BSYNC.RECONVERGENT B2 ;  /* 0x0000000000027941 */ /* 0x000fea0003800200 */
.L_x_3:
[----:B------:R-:W2:Y:S02]  /*0410*/  LDG.E R13, desc[UR6][R6.64+-0xc] ;  /* 0xfffff406060d7981 */ /* 0x000ea4000c1e1900 */
[----:B--2---:R-:W-:-:S05]  /*0420*/  FADD R13, R13, R0 ;  /* 0x000000000d0d7221 */ /* 0x004fca0000000000 */
[----:B------:R0:W-:Y:S04]  /*0430*/  STG.E desc[UR6][R6.64+-0xc], R13 ;  /* 0xfffff40d06007986 */ /* 0x0001e8000c101906 */
[----:B------:R-:W2:Y:S01]  /*0440*/  LDG.E R12, desc[UR6][R4.64] ;  /* 0x00000006040c7981 */ /* 0x000ea2000c1e1900 */
[----:B------:R-:W1:Y:S01]  /*0450*/  MUFU.RCP R0, R3 ;  /* 0x0000000300007308 */ /* 0x000e620000001000 */
[----:B------:R-:W-:Y:S01]  /*0460*/  BSSY.RECONVERGENT B2, `(.L_x_5) ;  /* 0x000000b000027945 */ /* 0x000fe20003800200 */
[----:B-1----:R-:W-:-:S04]  /*0470*/  FFMA R15, -R3, R0, 1 ;  /* 0x3f800000030f7423 */ /* 0x002fc80000000100 */
[----:B------:R-:W-:Y:S02]  /*0480*/  FFMA R0, R0, R15, R0 ;  /* 0x0000000f00007223 */ /* 0x000fe40000000000 */
[----:B--2---:R-:W1:Y:S02]  /*0490*/  FCHK P0, R12, R3 ;  /* 0x000000030c007302 */ /* 0x004e640000000000 */
[----:B------:R-:W-:-:S04]  /*04a0*/  FFMA R15, R0, R12, RZ ;  /* 0x0000000c000f7223 */ /* 0x000fc800000000ff */
[----:B------:R-:W-:-:S04]  /*04b0*/  FFMA R14, -R3, R15, R12 ;  /* 0x0000000f030e7223 */ /* 0x000fc8000000010c */
[----:B------:R-:W-:Y:S01]  /*04c0*/  FFMA R0, R0, R14, R15 ;  /* 0x0000000e00007223 */ /* 0x000fe2000000000f */
[----:B01----:R-:W-:Y:S06]  /*04d0*/  @!P0 BRA `(.L_x_6) ;  /* 0x00000000000c8947 */ /* 0x003fec0003800000 */
[----:B------:R-:W-:Y:S02]  /*04e0*/  MOV R0, R12 ;  /* 0x0000000c00007202 */ /* 0x000fe40000000f00 */
[----:B------:R-:W-:-:S07]  /*04f0*/  MOV R14, 0x510 ;  /* 0x00000510000e7802 */ /* 0x000fce0000000f00 */
[----:B------:R-:W-:Y:S05]  /*0500*/  CALL.REL.NOINC `($__internal_0_$__cuda_sm3x_div_rn_noftz_f32_slowpath) ;  /* 0x0000000c00b07944 */ /* 0x000fea0003c00000 */
.L_x_6:
[----:B------:R-:W-:Y:S05]  /*0510*/  BSYNC.RECONVERGENT B2 ;  /* 0x0000000000027941 */ /* 0x000fea0003800200 */
.L_x_5:
        /* <DEDUP_REMOVED lines=13> */
[----:B------:R-:W-:Y:S01]  /*05f0*/  IMAD.MOV.U32 R0, RZ, RZ, R12 ;  /* 0x000000ffff007224 */ /* 0x000fe200078e000c */
[----:B------:R-:W-:-:S07]  /*0600*/  MOV R14, 0x620 ;  /* 0x00000620000e7802 */ /* 0x000fce0000000f00 */
[----:B------:R-:W-:Y:S05]  /*0610*/  CALL.REL.NOINC `($__internal_0_$__cuda_sm3x_div_rn_noftz_f32_slowpath) ;  /* 0x0000000c006c7944 */ /* 0x000fea0003c00000 */
.L_x_8:
[----:B------:R-:W-:Y:S05]  /*0620*/  BSYNC.RECONVERGENT B2 ;  /* 0x0000000000027941 */ /* 0x000fea0003800200 */
.L_x_7:
        /* <DEDUP_REMOVED lines=16> */
.L_x_10:
[----:B------:R-:W-:Y:S05]  /*0730*/  BSYNC.RECONVERGENT B2 ;  /* 0x0000000000027941 */ /* 0x000fea0003800200 */
.L_x_9:
        /* <DEDUP_REMOVED lines=16> */
.L_x_12:
[----:B------:R-:W-:Y:S05]  /*0840*/  BSYNC.RECONVERGENT B2 ;  /* 0x0000000000027941 */ /* 0x000fea0003800200 */
.L_x_11:
        /* <DEDUP_REMOVED lines=16> */
.L_x_14:
[----:B------:R-:W-:Y:S05]  /*0950*/  BSYNC.RECONVERGENT B2 ;  /* 0x0000000000027941 */ /* 0x000fea0003800200 */
.L_x_13:
        /* <DEDUP_REMOVED lines=16> */
.L_x_16:
[----:B------:R-:W-:Y:S05]  /*0a60*/  BSYNC.RECONVERGENT B2 ;  /* 0x0000000000027941 */ /* 0x000fea0003800200 */
.L_x_15:
[----:B------:R-:W2:Y:S01]  /*0a70*/  LDG.E R13, desc[UR6][R6.64+0xc] ;  /* 0x00000c06060d7981 */ /* 0x000ea2000c1e1900 */
[----:B------:R-:W-:Y:S02]  /*0a80*/  IADD3 R10, PT, PT, R10, 0x8, RZ ;  /* 0x000000080a0a7810 */ /* 0x000fe40007ffe0ff */
[----:B------:R-:W-:Y:S02]  /*0a90*/  IADD3 R11, PT, PT, R11, 0x8, RZ ;  /* 0x000000080b0b7810 */ /* 0x000fe40007ffe0ff */
[----:B------:R-:W-:Y:S01]  /*0aa0*/  ISETP.NE.AND P0, PT, R10, RZ, PT ;  /* 0x000000ff0a00720c */ /* 0x000fe20003f05270 */
[----:B--2---:R-:W-:-:S05]  /*0ab0*/  FADD R13, R13, R0 ;  /* 0x000000000d0d7221 */ /* 0x004fca0000000000 */
[----:B------:R0:W-:Y:S07]  /*0ac0*/  STG.E desc[UR6][R6.64+0xc], R13 ;  /* 0x00000c0d06007986 */ /* 0x0001ee000c101906 */
[----:B------:R-:W-:Y:S05]  /*0ad0*/  @P0 BRA `(.L_x_17) ;  /* 0xfffffff400c40947 */ /* 0x000fea000383ffff */
.L_x_0:
[----:B------:R-:W-:-:S13]  /*0ae0*/  ISETP.NE.AND P0, PT, R16, RZ, PT ;  /* 0x000000ff1000720c */ /* 0x000fda0003f05270 */
[----:B------:R-:W-:Y:S05]  /*0af0*/  @!P0 EXIT ;  /* 0x000000000000894d */ /* 0x000fea0003800000 */
[----:B------:R-:W-:Y:S02]  /*0b00*/  ISETP.GE.U32.AND P0, PT, R16, 0x4, PT ;  /* 0x000000041000780c */ /* 0x000fe40003f06070 */
[----:B------:R-:W-:-:S11]  /*0b10*/  LOP3.LUT R10, R8, 0x3, RZ, 0xc0, !PT ;  /* 0x00000003080a7812 */ /* 0x000fd600078ec0ff */
[----:B------:R-:W-:Y:S05]  /*0b20*/  @!P0 BRA `(.L_x_18) ;  /* 0x0000000400208947 */ /* 0x000fea0003800000 */
[----:B------:R-:W2:Y:S01]  /*0b30*/  LDG.E R12, desc[UR6][R4.64] ;  /* 0x00000006040c7981 */ /* 0x000ea2000c1e1900 */
[----:B------:R-:W1:Y:S01]  /*0b40*/  MUFU.RCP R0, R3 ;  /* 0x0000000300007308 */ /* 0x000e620000001000 */
[----:B------:R-:W-:Y:S01]  /*0b50*/  BSSY.RECONVERGENT B2, `(.L_x_19) ;  /* 0x000000c000027945 */ /* 0x000fe20003800200 */
[----:B0-----:R-:W-:Y:S02]  /*0b60*/  IMAD.IADD R6, R9, 0x1, R2 ;  /* 0x0000000109067824 */ /* 0x001fe400078e0202 */
[----:B-1----:R-:W-:-:S04]  /*0b70*/  FFMA R7, -R3, R0, 1 ;  /* 0x3f80000003077423 */ /* 0x002fc80000000100 */
[----:B------:R-:W-:Y:S01]  /*0b80*/  FFMA R0, R0, R7, R0 ;  /* 0x0000000700007223 */ /* 0x000fe20000000000 */
[----:B--2---:R-:W0:Y:S03]  /*0b90*/  FCHK P0, R12, R3 ;  /* 0x000000030c007302 */ /* 0x004e260000000000 */
[----:B------:R-:W-:-:S04]  /*0ba0*/  FFMA R7, R0, R12, RZ ;  /* 0x0000000c00077223 */ /* 0x000fc800000000ff */
[----:B------:R-:W-:-:S04]  /*0bb0*/  FFMA R14, -R3, R7, R12 ;  /* 0x00000007030e7223 */ /* 0x000fc8000000010c */
[----:B------:R-:W-:Y:S01]  /*0bc0*/  FFMA R0, R0, R14, R7 ;  /* 0x0000000e00007223 */ /* 0x000fe20000000007 */
[----:B0-----:R-:W-:Y:S06]  /*0bd0*/  @!P0 BRA `(.L_x_20) ;  /* 0x00000000000c8947 */ /* 0x001fec0003800000 */
[----:B------:R-:W-:Y:S02]  /*0be0*/  MOV R0, R12 ;  /* 0x0000000c00007202 */ /* 0x000fe40000000f00 */
[----:B------:R-:W-:-:S07]  /*0bf0*/  MOV R14, 0xc10 ;  /* 0x00000c10000e7802 */ /* 0x000fce0000000f00 */
[----:B------:R-:W-:Y:S05]  /*0c00*/  CALL.REL.NOINC `($__internal_0_$__cuda_sm3x_div_rn_noftz_f32_slowpath) ;  /* 0x0000000400f07944 */ /* 0x000fea0003c00000 */
.L_x_20:
[----:B------:R-:W-:Y:S05]  /*0c10*/  BSYNC.RECONVERGENT B2 ;  /* 0x0000000000027941 */ /* 0x000fea0003800200 */
.L_x_19:
[----:B------:R-:W0:Y:S02]  /*0c20*/  LDC.64 R12, c[0x0][0x390] ;  /* 0x0000e400ff0c7b82 */ /* 0x000e240000000a00 */
[----:B0-----:R-:W-:-:S05]  /*0c30*/  IMAD.WIDE R6, R6, 0x4, R12 ;  /* 0x0000000406067825 */ /* 0x001fca00078e020c */
        /* <DEDUP_REMOVED lines=16> */
.L_x_22:
[----:B------:R-:W-:Y:S05]  /*0d40*/  BSYNC.RECONVERGENT B2 ;  /* 0x0000000000027941 */ /* 0x000fea0003800200 */
.L_x_21:
        /* <DEDUP_REMOVED lines=16> */
.L_x_24:
[----:B------:R-:W-:Y:S05]  /*0e50*/  BSYNC.RECONVERGENT B2 ;  /* 0x0000000000027941 */ /* 0x000fea0003800200 */
.L_x_23:
        /* <DEDUP_REMOVED lines=16> */
.L_x_26:
[----:B------:R-:W-:Y:S05]  /*0f60*/  BSYNC.RECONVERGENT B2 ;  /* 0x0000000000027941 */ /* 0x000fea0003800200 */
.L_x_25:
[----:B------:R-:W2:Y:S01]  /*0f70*/  LDG.E R11, desc[UR6][R6.64+0xc] ;  /* 0x00000c06060b7981 */ /* 0x000ea2000c1e1900 */
[----:B------:R-:W-:Y:S01]  /*0f80*/  IADD3 R2, PT, PT, R2, 0x4, RZ ;  /* 0x0000000402027810 */ /* 0x000fe20007ffe0ff */
[----:B--2---:R-:W-:-:S05]  /*0f90*/  FADD R11, R11, R0 ;  /* 0x000000000b0b7221 */ /* 0x004fca0000000000 */
[----:B------:R1:W-:Y:S02]  /*0fa0*/  STG.E desc[UR6][R6.64+0xc], R11 ;  /* 0x00000c0b06007986 */ /* 0x0003e4000c101906 */
.L_x_18:
[----:B------:R-:W-:-:S13]  /*0fb0*/  ISETP.NE.AND P0, PT, R10, RZ, PT ;  /* 0x000000ff0a00720c */ /* 0x000fda0003f05270 */
[----:B------:R-:W-:Y:S05]  /*0fc0*/  @!P0 EXIT ;  /* 0x000000000000894d */ /* 0x000fea0003800000 */
[----:B------:R-:W-:-:S13]  /*0fd0*/  ISETP.NE.AND P0, PT, R10, 0x1, PT ;  /* 0x000000010a00780c */ /* 0x000fda0003f05270 */
[----:B------:R-:W-:Y:S05]  /*0fe0*/  @!P0 BRA `(.L_x_27) ;  /* 0x0000000000988947 */ /* 0x000fea0003800000 */
[----:B------:R-:W2:Y:S01]  /*0ff0*/  LDG.E R10, desc[UR6][R4.64] ;  /* 0x00000006040a7981 */ /* 0x000ea2000c1e1900 */
[----:B------:R-:W3:Y:S01]  /*1000*/  MUFU.RCP R0, R3 ;  /* 0x0000000300007308 */ /* 0x000ee20000001000 */
[----:B------:R-:W-:Y:S01]  /*1010*/  BSSY.RECONVERGENT B2, `(.L_x_28) ;  /* 0x000000c000027945 */ /* 0x000fe20003800200 */
[----:B01----:R-:W-:Y:S01]  /*1020*/  IADD3 R6, PT, PT, R9, R2, RZ ;  /* 0x0000000209067210 */ /* 0x003fe20007ffe0ff */
[----:B---3--:R-:W-:-:S04]  /*1030*/  FFMA R7, -R3, R0, 1 ;  /* 0x3f80000003077423 */ /* 0x008fc80000000100 */
[----:B------:R-:W-:Y:S01]  /*1040*/  FFMA R0, R0, R7, R0 ;  /* 0x0000000700007223 */ /* 0x000fe20000000000 */
[----:B--2---:R-:W0:Y:S03]  /*1050*/  FCHK P0, R10, R3 ;  /* 0x000000030a007302 */ /* 0x004e260000000000 */
[----:B------:R-:W-:-:S04]  /*1060*/  FFMA R7, R0, R10, RZ ;  /* 0x0000000a00077223 */ /* 0x000fc800000000ff */
[----:B------:R-:W-:-:S04]  /*1070*/  FFMA R12, -R3, R7, R10 ;  /* 0x00000007030c7223 */ /* 0x000fc8000000010a */
[----:B------:R-:W-:Y:S01]  /*1080*/  FFMA R0, R0, R12, R7 ;  /* 0x0000000c00007223 */ /* 0x000fe20000000007 */
[----:B0-----:R-:W-:Y:S06]  /*1090*/  @!P0 BRA `(.L_x_29) ;  /* 0x00000000000c8947 */ /* 0x001fec0003800000 */
[----:B------:R-:W-:Y:S01]  /*10a0*/  IMAD.MOV.U32 R0, RZ, RZ, R10 ;  /* 0x000000ffff007224 */ /* 0x000fe200078e000a */
[----:B------:R-:W-:-:S07]  /*10b0*/  MOV R14, 0x10d0 ;  /* 0x000010d0000e7802 */ /* 0x000fce0000000f00 */
[----:B------:R-:W-:Y:S05]  /*10c0*/  CALL.REL.NOINC `($__internal_0_$__cuda_sm3x_div_rn_noftz_f32_slowpath) ;  /* 0x0000000000c07944 */ /* 0x000fea0003c00000 */
.L_x_29:
[----:B------:R-:W-:Y:S05]  /*10d0*/  BSYNC.RECONVERGENT B2 ;  /* 0x0000000000027941 */ /* 0x000fea0003800200 */
.L_x_28:
        /* <DEDUP_REMOVED lines=18> */
.L_x_31:
[----:B------:R-:W-:Y:S05]  /*1200*/  BSYNC.RECONVERGENT B2 ;  /* 0x0000000000027941 */ /* 0x000fea0003800200 */
.L_x_30:
[----:B------:R-:W2:Y:S01]  /*1210*/  LDG.E R11, desc[UR6][R6.64+0x4] ;  /* 0x00000406060b7981 */ /* 0x000ea2000c1e1900 */
[----:B------:R-:W-:Y:S01]  /*1220*/  IADD3 R2, PT, PT, R2, 0x2, RZ ;  /* 0x0000000202027810 */ /* 0x000fe20007ffe0ff */
[----:B--2---:R-:W-:-:S05]  /*1230*/  FADD R11, R11, R0 ;  /* 0x000000000b0b7221 */ /* 0x004fca0000000000 */
[----:B------:R2:W-:Y:S02]  /*1240*/  STG.E desc[UR6][R6.64+0x4], R11 ;  /* 0x0000040b06007986 */ /* 0x0005e4000c101906 */
.L_x_27:
[----:B------:R-:W-:-:S04]  /*1250*/  LOP3.LUT R8, R8, 0x1, RZ, 0xc0, !PT ;  /* 0x0000000108087812 */ /* 0x000fc800078ec0ff */
[----:B------:R-:W-:-:S13]  /*1260*/  ISETP.NE.U32.AND P0, PT, R8, 0x1, PT ;  /* 0x000000010800780c */ /* 0x000fda0003f05070 */
[----:B------:R-:W-:Y:S05]  /*1270*/  @P0 EXIT ;  /* 0x000000000000094d */ /* 0x000fea0003800000 */
[----:B------:R-:W3:Y:S01]  /*1280*/  LDG.E R4, desc[UR6][R4.64] ;  /* 0x0000000604047981 */ /* 0x000ee2000c1e1900 */
[----:B------:R-:W0:Y:S01]  /*1290*/  MUFU.RCP R0, R3 ;  /* 0x0000000300007308 */ /* 0x000e220000001000 */
[----:B------:R-:W-:Y:S01]  /*12a0*/  BSSY.RECONVERGENT B2, `(.L_x_32) ;  /* 0x000000c000027945 */ /* 0x000fe20003800200 */
[----:B------:R-:W-:Y:S01]  /*12b0*/  IADD3 R2, PT, PT, R9, R2, RZ ;  /* 0x0000000209027210 */ /* 0x000fe20007ffe0ff */
[----:B012---:R-:W-:-:S04]  /*12c0*/  FFMA R7, -R3, R0, 1 ;  /* 0x3f80000003077423 */ /* 0x007fc80000000100 */
[----:B------:R-:W-:Y:S01]  /*12d0*/  FFMA R0, R0, R7, R0 ;  /* 0x0000000700007223 */ /* 0x000fe20000000000 */
[----:B---3--:R-:W0:Y:S03]  /*12e0*/  FCHK P0, R4, R3 ;  /* 0x0000000304007302 */ /* 0x008e260000000000 */
[----:B------:R-:W-:-:S04]  /*12f0*/  FFMA R7, R0, R4, RZ ;  /* 0x0000000400077223 */ /* 0x000fc800000000ff */
[----:B------:R-:W-:-:S04]  /*1300*/  FFMA R6, -R3, R7, R4 ;  /* 0x0000000703067223 */ /* 0x000fc80000000104 */
[----:B------:R-:W-:Y:S01]  /*1310*/  FFMA R0, R0, R6, R7 ;  /* 0x0000000600007223 */ /* 0x000fe20000000007 */
[----:B0-----:R-:W-:Y:S06]  /*1320*/  @!P0 BRA `(.L_x_33) ;  /* 0x00000000000c8947 */ /* 0x001fec0003800000 */
[----:B------:R-:W-:Y:S02]  /*1330*/  MOV R0, R4 ;  /* 0x0000000400007202 */ /* 0x000fe40000000f00 */
[----:B------:R-:W-:-:S07]  /*1340*/  MOV R14, 0x1360 ;  /* 0x00001360000e7802 */ /* 0x000fce0000000f00 */
[----:B------:R-:W-:Y:S05]  /*1350*/  CALL.REL.NOINC `($__internal_0_$__cuda_sm3x_div_rn_noftz_f32_slowpath) ;  /* 0x00000000001c7944 */ /* 0x000fea0003c00000 */
.L_x_33:
[----:B------:R-:W-:Y:S05]  /*1360*/  BSYNC.RECONVERGENT B2 ;  /* 0x0000000000027941 */ /* 0x000fea0003800200 */
.L_x_32:
[----:B------:R-:W0:Y:S02]  /*1370*/  LDC.64 R4, c[0x0][0x390] ;  /* 0x0000e400ff047b82 */ /* 0x000e240000000a00 */
[----:B0-----:R-:W-:-:S05]  /*1380*/  IMAD.WIDE R2, R2, 0x4, R4 ;  /* 0x0000000402027825 */ /* 0x001fca00078e0204 */
[----:B------:R-:W2:Y:S02]  /*1390*/  LDG.E R5, desc[UR6][R2.64] ;  /* 0x0000000602057981 */ /* 0x000ea4000c1e1900 */
[----:B--2---:R-:W-:-:S05]  /*13a0*/  FADD R5, R5, R0 ;  /* 0x0000000005057221 */ /* 0x004fca0000000000 */
[----:B------:R-:W-:Y:S01]  /*13b0*/  STG.E desc[UR6][R2.64], R5 ;  /* 0x0000000502007986 */ /* 0x000fe2000c101906 */
[----:B------:R-:W-:Y:S05]  /*13c0*/  EXIT ;  /* 0x000000000000794d */ /* 0x000fea0003800000 */
        .weak           $__internal_0_$__cuda_sm3x_div_rn_noftz_f32_slowpath
        .type           $__internal_0_$__cuda_sm3x_div_rn_noftz_f32_slowpath,@function
        .size           $__internal_0_$__cuda_sm3x_div_rn_noftz_f32_slowpath,(.L_x_46 - $__internal_0_$__cuda_sm3x_div_rn_noftz_f32_slowpath)
$__internal_0_$__cuda_sm3x_div_rn_noftz_f32_slowpath:
[----:B------:R-:W-:Y:S01]  /*13d0*/  SHF.R.U32.HI R12, RZ, 0x17, R3 ;  /* 0x00000017ff0c7819 */ /* 0x000fe20000011603 */
[----:B------:R-:W-:Y:S01]  /*13e0*/  BSSY.RECONVERGENT B0, `(.L_x_34) ;  /* 0x0000063000007945 */ /* 0x000fe20003800200 */
[----:B------:R-:W-:Y:S02]  /*13f0*/  SHF.R.U32.HI R17, RZ, 0x17, R0 ;  /* 0x00000017ff117819 */ /* 0x000fe40000011600 */
[----:B------:R-:W-:Y:S02]  /*1400*/  LOP3.LUT R12, R12, 0xff, RZ, 0xc0, !PT ;  /* 0x000000ff0c0c7812 */ /* 0x000fe400078ec0ff */
[----:B------:R-:W-:Y:S02]  /*1410*/  LOP3.LUT R17, R17, 0xff, RZ, 0xc0, !PT ;  /* 0x000000ff11117812 */ /* 0x000fe400078ec0ff */
[----:B------:R-:W-:Y:S02]  /*1420*/  IADD3 R19, PT, PT, R12, -0x1, RZ ;  /* 0xffffffff0c137810 */ /* 0x000fe40007ffe0ff */
[----:B------:R-:W-:-:S02]  /*1430*/  IADD3 R18, PT, PT, R17, -0x1, RZ ;  /* 0xffffffff11127810 */ /* 0x000fc40007ffe0ff */
[----:B------:R-:W-:Y:S02]  /*1440*/  ISETP.GT.U32.AND P0, PT, R19, 0xfd, PT ;  /* 0x000000fd1300780c */ /* 0x000fe40003f04070 */
[----:B------:R-:W-:Y:S02]  /*1450*/  MOV R15, R3 ;  /* 0x00000003000f7202 */ /* 0x000fe40000000f00 */
[----:B------:R-:W-:-:S13]  /*1460*/  ISETP.GT.U32.OR P0, PT, R18, 0xfd, P0 ;  /* 0x000000fd1200780c */ /* 0x000fda0000704470 */
[----:B------:R-:W-:Y:S01]  /*1470*/  @!P0 IMAD.MOV.U32 R13, RZ, RZ, RZ ;  /* 0x000000ffff0d8224 */ /* 0x000fe200078e00ff */
[----:B------:R-:W-:Y:S06]  /*1480*/  @!P0 BRA `(.L_x_35) ;  /* 0x00000000005c8947 */ /* 0x000fec0003800000 */
[----:B------:R-:W-:Y:S02]  /*1490*/  FSETP.GTU.FTZ.AND P0, PT, |R0|, +INF , PT ;  /* 0x7f8000000000780b */ /* 0x000fe40003f1c200 */
[----:B------:R-:W-:-:S04]  /*14a0*/  FSETP.GTU.FTZ.AND P1, PT, |R3|, +INF , PT ;  /* 0x7f8000000300780b */ /* 0x000fc80003f3c200 */
[----:B------:R-:W-:-:S13]  /*14b0*/  PLOP3.LUT P0, PT, P0, P1, PT, 0xf8, 0x8f ;  /* 0x00000000008f781c */ /* 0x000fda0000703f70 */
[----:B------:R-:W-:Y:S05]  /*14c0*/  @P0 BRA `(.L_x_36) ;  /* 0x00000004004c0947 */ /* 0x000fea0003800000 */
[----:B------:R-:W-:-:S13]  /*14d0*/  LOP3.LUT P0, RZ, R15, 0x7fffffff, R0, 0xc8, !PT ;  /* 0x7fffffff0fff7812 */ /* 0x000fda000780c800 */
[----:B------:R-:W-:Y:S05]  /*14e0*/  @!P0 BRA `(.L_x_37) ;  /* 0x00000004003c8947 */ /* 0x000fea0003800000 */
[C---:B------:R-:W-:Y:S02]  /*14f0*/  FSETP.NEU.FTZ.AND P2, PT, |R0|.reuse, +INF , PT ;  /* 0x7f8000000000780b */ /* 0x040fe40003f5d200 */
[----:B------:R-:W-:Y:S02]  /*1500*/  FSETP.NEU.FTZ.AND P1, PT, |R3|, +INF , PT ;  /* 0x7f8000000300780b */ /* 0x000fe40003f3d200 */
[----:B------:R-:W-:-:S11]  /*1510*/  FSETP.NEU.FTZ.AND P0, PT, |R0|, +INF , PT ;  /* 0x7f8000000000780b */ /* 0x000fd60003f1d200 */
[----:B------:R-:W-:Y:S05]  /*1520*/  @!P1 BRA !P2, `(.L_x_37) ;  /* 0x00000004002c9947 */ /* 0x000fea0005000000 */
[----:B------:R-:W-:-:S04]  /*1530*/  LOP3.LUT P2, RZ, R0, 0x7fffffff, RZ, 0xc0, !PT ;  /* 0x7fffffff00ff7812 */ /* 0x000fc8000784c0ff */
[----:B------:R-:W-:-:S13]  /*1540*/  PLOP3.LUT P1, PT, P1, P2, PT, 0x2f, 0xf2 ;  /* 0x0000000000f2781c */ /* 0x000fda0000f24577 */
[----:B------:R-:W-:Y:S05]  /*1550*/  @P1 BRA `(.L_x_38) ;  /* 0x0000000400181947 */ /* 0x000fea0003800000 */
[----:B------:R-:W-:-:S04]  /*1560*/  LOP3.LUT P1, RZ, R15, 0x7fffffff, RZ, 0xc0, !PT ;  /* 0x7fffffff0fff7812 */ /* 0x000fc8000782c0ff */
[----:B------:R-:W-:-:S13]  /*1570*/  PLOP3.LUT P0, PT, P0, P1, PT, 0x2f, 0xf2 ;  /* 0x0000000000f2781c */ /* 0x000fda0000702577 */
[----:B------:R-:W-:Y:S05]  /*1580*/  @P0 BRA `(.L_x_39) ;  /* 0x0000000400000947 */ /* 0x000fea0003800000 */
[----:B------:R-:W-:Y:S02]  /*1590*/  ISETP.GE.AND P0, PT, R18, RZ, PT ;  /* 0x000000ff1200720c */ /* 0x000fe40003f06270 */
[----:B------:R-:W-:-:S11]  /*15a0*/  ISETP.GE.AND P1, PT, R19, RZ, PT ;  /* 0x000000ff1300720c */ /* 0x000fd60003f26270 */
[----:B------:R-:W-:Y:S01]  /*15b0*/  @P0 MOV R13, RZ ;  /* 0x000000ff000d0202 */ /* 0x000fe20000000f00 */
[----:B------:R-:W-:Y:S01]  /*15c0*/  @!P0 FFMA R0, R0, 1.84467440737095516160e+19, RZ ;  /* 0x5f80000000008823 */ /* 0x000fe200000000ff */
[----:B------:R-:W-:Y:S01]  /*15d0*/  @!P0 MOV R13, 0xffffffc0 ;  /* 0xffffffc0000d8802 */ /* 0x000fe20000000f00 */
[----:B------:R-:W-:-:S03]  /*15e0*/  @!P1 FFMA R15, R3, 1.84467440737095516160e+19, RZ ;  /* 0x5f800000030f9823 */ /* 0x000fc600000000ff */
[----:B------:R-:W-:-:S07]  /*15f0*/  @!P1 IADD3 R13, PT, PT, R13, 0x40, RZ ;  /* 0x000000400d0d9810 */ /* 0x000fce0007ffe0ff */
.L_x_35:
[----:B------:R-:W-:Y:S01]  /*1600*/  LEA R18, R12, 0xc0800000, 0x17 ;  /* 0xc08000000c127811 */ /* 0x000fe200078eb8ff */
[----:B------:R-:W-:Y:S01]  /*1610*/  BSSY.RECONVERGENT B1, `(.L_x_40) ;  /* 0x0000036000017945 */ /* 0x000fe20003800200 */
[----:B------:R-:W-:Y:S02]  /*1620*/  IADD3 R17, PT, PT, R17, -0x7f, RZ ;  /* 0xffffff8111117810 */ /* 0x000fe40007ffe0ff */
[----:B------:R-:W-:-:S03]  /*1630*/  IADD3 R20, PT, PT, -R18, R15, RZ ;  /* 0x0000000f12147210 */ /* 0x000fc60007ffe1ff */
[C---:B------:R-:W-:Y:S01]  /*1640*/  IMAD R0, R17.reuse, -0x800000, R0 ;  /* 0xff80000011007824 */ /* 0x040fe200078e0200 */
[----:B------:R0:W1:Y:S01]  /*1650*/  MUFU.RCP R18, R20 ;  /* 0x0000001400127308 */ /* 0x0000620000001000 */
[----:B------:R-:W-:Y:S01]  /*1660*/  FADD.FTZ R15, -R20, -RZ ;  /* 0x800000ff140f7221 */ /* 0x000fe20000010100 */
[----:B0-----:R-:W-:-:S04]  /*1670*/  IADD3 R20, PT, PT, R17, 0x7f, -R12 ;  /* 0x0000007f11147810 */ /* 0x001fc80007ffe80c */
[----:B------:R-:W-:Y:S01]  /*1680*/  IADD3 R20, PT, PT, R20, R13, RZ ;  /* 0x0000000d14147210 */ /* 0x000fe20007ffe0ff */
[----:B-1----:R-:W-:-:S04]  /*1690*/  FFMA R19, R18, R15, 1 ;  /* 0x3f80000012137423 */ /* 0x002fc8000000000f */
[----:B------:R-:W-:-:S04]  /*16a0*/  FFMA R18, R18, R19, R18 ;  /* 0x0000001312127223 */ /* 0x000fc80000000012 */
[----:B------:R-:W-:-:S04]  /*16b0*/  FFMA R19, R0, R18, RZ ;  /* 0x0000001200137223 */ /* 0x000fc800000000ff */
[----:B------:R-:W-:-:S04]  /*16c0*/  FFMA R21, R15, R19, R0 ;  /* 0x000000130f157223 */ /* 0x000fc80000000000 */
[----:B------:R-:W-:-:S04]  /*16d0*/  FFMA R19, R18, R21, R19 ;  /* 0x0000001512137223 */ /* 0x000fc80000000013 */
[----:B------:R-:W-:-:S04]  /*16e0*/  FFMA R0, R15, R19, R0 ;  /* 0x000000130f007223 */ /* 0x000fc80000000000 */
[----:B------:R-:W-:-:S05]  /*16f0*/  FFMA R15, R18, R0, R19 ;  /* 0x00000000120f7223 */ /* 0x000fca0000000013 */
[----:B------:R-:W-:-:S04]  /*1700*/  SHF.R.U32.HI R12, RZ, 0x17, R15 ;  /* 0x00000017ff0c7819 */ /* 0x000fc8000001160f */
[----:B------:R-:W-:-:S04]  /*1710*/  LOP3.LUT R12, R12, 0xff, RZ, 0xc0, !PT ;  /* 0x000000ff0c0c7812 */ /* 0x000fc800078ec0ff */
[----:B------:R-:W-:-:S05]  /*1720*/  IADD3 R12, PT, PT, R12, R20, RZ ;  /* 0x000000140c0c7210 */ /* 0x000fca0007ffe0ff */
[----:B------:R-:W-:-:S05]  /*1730*/  VIADD R13, R12, 0xffffffff ;  /* 0xffffffff0c0d7836 */ /* 0x000fca0000000000 */
[----:B------:R-:W-:-:S13]  /*1740*/  ISETP.GE.U32.AND P0, PT, R13, 0xfe, PT ;  /* 0x000000fe0d00780c */ /* 0x000fda0003f06070 */
[----:B------:R-:W-:Y:S05]  /*1750*/  @!P0 BRA `(.L_x_41) ;  /* 0x0000000000808947 */ /* 0x000fea0003800000 */
[----:B------:R-:W-:-:S13]  /*1760*/  ISETP.GT.AND P0, PT, R12, 0xfe, PT ;  /* 0x000000fe0c00780c */ /* 0x000fda0003f04270 */
[----:B------:R-:W-:Y:S05]  /*1770*/  @P0 BRA `(.L_x_42) ;  /* 0x00000000006c0947 */ /* 0x000fea0003800000 */
[----:B------:R-:W-:-:S13]  /*1780*/  ISETP.GE.AND P0, PT, R12, 0x1, PT ;  /* 0x000000010c00780c */ /* 0x000fda0003f06270 */
[----:B------:R-:W-:Y:S05]  /*1790*/  @P0 BRA `(.L_x_43) ;  /* 0x0000000000740947 */ /* 0x000fea0003800000 */
[----:B------:R-:W-:Y:S02]  /*17a0*/  ISETP.GE.AND P0, PT, R12, -0x18, PT ;  /* 0xffffffe80c00780c */ /* 0x000fe40003f06270 */
[----:B------:R-:W-:-:S11]  /*17b0*/  LOP3.LUT R15, R15, 0x80000000, RZ, 0xc0, !PT ;  /* 0x800000000f0f7812 */ /* 0x000fd600078ec0ff */
[----:B------:R-:W-:Y:S05]  /*17c0*/  @!P0 BRA `(.L_x_43) ;  /* 0x0000000000688947 */ /* 0x000fea0003800000 */
[-CC-:B------:R-:W-:Y:S01]  /*17d0*/  FFMA.RZ R13, R18, R0.reuse, R19.reuse ;  /* 0x00000000120d7223 */ /* 0x180fe2000000c013 */
[C---:B------:R-:W-:Y:S02]  /*17e0*/  ISETP.NE.AND P2, PT, R12.reuse, RZ, PT ;  /* 0x000000ff0c00720c */ /* 0x040fe40003f45270 */
[----:B------:R-:W-:Y:S02]  /*17f0*/  ISETP.NE.AND P1, PT, R12, RZ, PT ;  /* 0x000000ff0c00720c */ /* 0x000fe40003f25270 */
[----:B------:R-:W-:Y:S01]  /*1800*/  LOP3.LUT R17, R13, 0x7fffff, RZ, 0xc0, !PT ;  /* 0x007fffff0d117812 */ /* 0x000fe200078ec0ff */
[CCC-:B------:R-:W-:Y:S01]  /*1810*/  FFMA.RP R13, R18.reuse, R0.reuse, R19.reuse ;  /* 0x00000000120d7223 */ /* 0x1c0fe20000008013 */
[----:B------:R-:W-:Y:S01]  /*1820*/  FFMA.RM R0, R18, R0, R19 ;  /* 0x0000000012007223 */ /* 0x000fe20000004013 */
[----:B------:R-:W-:Y:S02]  /*1830*/  IADD3 R18, PT, PT, R12, 0x20, RZ ;  /* 0x000000200c127810 */ /* 0x000fe40007ffe0ff */
[----:B------:R-:W-:-:S02]  /*1840*/  LOP3.LUT R17, R17, 0x800000, RZ, 0xfc, !PT ;  /* 0x0080000011117812 */ /* 0x000fc400078efcff */
[----:B------:R-:W-:Y:S02]  /*1850*/  IADD3 R12, PT, PT, -R12, RZ, RZ ;  /* 0x000000ff0c0c7210 */ /* 0x000fe40007ffe1ff */
[----:B------:R-:W-:Y:S02]  /*1860*/  SHF.L.U32 R18, R17, R18, RZ ;  /* 0x0000001211127219 */ /* 0x000fe400000006ff */
[----:B------:R-:W-:Y:S02]  /*1870*/  FSETP.NEU.FTZ.AND P0, PT, R13, R0, PT ;  /* 0x000000000d00720b */ /* 0x000fe40003f1d000 */
[----:B------:R-:W-:Y:S02]  /*1880*/  SEL R0, R12, RZ, P2 ;  /* 0x000000ff0c007207 */ /* 0x000fe40001000000 */
[----:B------:R-:W-:Y:S02]  /*1890*/  ISETP.NE.AND P1, PT, R18, RZ, P1 ;  /* 0x000000ff1200720c */ /* 0x000fe40000f25270 */
[----:B------:R-:W-:-:S02]  /*18a0*/  SHF.R.U32.HI R0, RZ, R0, R17 ;  /* 0x00000000ff007219 */ /* 0x000fc40000011611 */
[----:B------:R-:W-:Y:S02]  /*18b0*/  PLOP3.LUT P0, PT, P0, P1, PT, 0xf8, 0x8f ;  /* 0x00000000008f781c */ /* 0x000fe40000703f70 */
[----:B------:R-:W-:Y:S02]  /*18c0*/  SHF.R.U32.HI R13, RZ, 0x1, R0 ;  /* 0x00000001ff0d7819 */ /* 0x000fe40000011600 */
[----:B------:R-:W-:-:S04]  /*18d0*/  SEL R12, RZ, 0x1, !P0 ;  /* 0x00000001ff0c7807 */ /* 0x000fc80004000000 */
[----:B------:R-:W-:-:S04]  /*18e0*/  LOP3.LUT R17, R12, 0x1, R13, 0xf8, !PT ;  /* 0x000000010c117812 */ /* 0x000fc800078ef80d */
[----:B------:R-:W-:-:S04]  /*18f0*/  LOP3.LUT R0, R17, R0, RZ, 0xc0, !PT ;  /* 0x0000000011007212 */ /* 0x000fc800078ec0ff */
[----:B------:R-:W-:-:S04]  /*1900*/  IADD3 R0, PT, PT, R13, R0, RZ ;  /* 0x000000000d007210 */ /* 0x000fc80007ffe0ff */
[----:B------:R-:W-:Y:S01]  /*1910*/  LOP3.LUT R15, R0, R15, RZ, 0xfc, !PT ;  /* 0x0000000f000f7212 */ /* 0x000fe200078efcff */
[----:B------:R-:W-:Y:S06]  /*1920*/  BRA `(.L_x_43) ;  /* 0x0000000000107947 */ /* 0x000fec0003800000 */
.L_x_42:
[----:B------:R-:W-:-:S04]  /*1930*/  LOP3.LUT R15, R15, 0x80000000, RZ, 0xc0, !PT ;  /* 0x800000000f0f7812 */ /* 0x000fc800078ec0ff */
[----:B------:R-:W-:Y:S01]  /*1940*/  LOP3.LUT R15, R15, 0x7f800000, RZ, 0xfc, !PT ;  /* 0x7f8000000f0f7812 */ /* 0x000fe200078efcff */
[----:B------:R-:W-:Y:S06]  /*1950*/  BRA `(.L_x_43) ;  /* 0x0000000000047947 */ /* 0x000fec0003800000 */
.L_x_41:
[----:B------:R-:W-:-:S07]  /*1960*/  LEA R15, R20, R15, 0x17 ;  /* 0x0000000f140f7211 */ /* 0x000fce00078eb8ff */
.L_x_43:
[----:B------:R-:W-:Y:S05]  /*1970*/  BSYNC.RECONVERGENT B1 ;  /* 0x0000000000017941 */ /* 0x000fea0003800200 */
.L_x_40:
[----:B------:R-:W-:Y:S05]  /*1980*/  BRA `(.L_x_44) ;  /* 0x0000000000207947 */ /* 0x000fea0003800000 */
.L_x_39:
[----:B------:R-:W-:-:S04]  /*1990*/  LOP3.LUT R15, R15, 0x80000000, R0, 0x48, !PT ;  /* 0x800000000f0f7812 */ /* 0x000fc800078e4800 */
[----:B------:R-:W-:Y:S01]  /*19a0*/  LOP3.LUT R15, R15, 0x7f800000, RZ, 0xfc, !PT ;  /* 0x7f8000000f0f7812 */ /* 0x000fe200078efcff */
[----:B------:R-:W-:Y:S06]  /*19b0*/  BRA `(.L_x_44) ;  /* 0x0000000000147947 */ /* 0x000fec0003800000 */
.L_x_38:
[----:B------:R-:W-:Y:S01]  /*19c0*/  LOP3.LUT R15, R15, 0x80000000, R0, 0x48, !PT ;  /* 0x800000000f0f7812 */ /* 0x000fe200078e4800 */
[----:B------:R-:W-:Y:S06]  /*19d0*/  BRA `(.L_x_44) ;  /* 0x00000000000c7947 */ /* 0x000fec0003800000 */
.L_x_37:
[----:B------:R-:W0:Y:S01]  /*19e0*/  MUFU.RSQ R15, -QNAN ;  /* 0xffc00000000f7908 */ /* 0x000e220000001400 */
[----:B------:R-:W-:Y:S05]  /*19f0*/  BRA `(.L_x_44) ;  /* 0x0000000000047947 */ /* 0x000fea0003800000 */
.L_x_36:
[----:B------:R-:W-:-:S07]  /*1a00*/  FADD.FTZ R15, R0, R3 ;  /* 0x00000003000f7221 */ /* 0x000fce0000010000 */
.L_x_44:
[----:B------:R-:W-:Y:S05]  /*1a10*/  BSYNC.RECONVERGENT B0 ;  /* 0x0000000000007941 */ /* 0x000fea0003800200 */
.L_x_34:
[----:B------:R-:W-:Y:S01]  /*1a20*/  HFMA2 R13, -RZ, RZ, 0, 0 ;  /* 0x00000000ff0d7431 */ /* 0x000fe200000001ff */
[----:B------:R-:W-:Y:S02]  /*1a30*/  MOV R12, R14 ;  /* 0x0000000e000c7202 */ /* 0x000fe40000000f00 */
[----:B0-----:R-:W-:Y:S02]  /*1a40*/  MOV R0, R15 ;  /* 0x0000000f00007202 */ /* 0x001fe40000000f00 */
[----:B------:R-:W-:Y:S05]  /*1a50*/  RET.REL.NODEC R12 `(_Z29backward_avgpool_layer_kerneliiiiPfS_) ;  /* 0xffffffe40c687950 */ /* 0x000fea0003c3ffff */
.L_x_45:
[----:B------:R-:W-:-:S00]  /*1a60*/  BRA `(.L_x_45) ;  /* 0xfffffffc00fc7947 */ /* 0x000fc0000383ffff */
[----:B------:R-:W-:-:S00]  /*1a70*/  NOP ;  /* 0x0000000000007918 */ /* 0x000fc00000000000 */
        /* <DEDUP_REMOVED lines=8> */
.L_x_46:


//--------------------- .nv.shared.reserved.0     --------------------------
	.section	.nv.shared.reserved.0,"aw",@nobits
	.weak		__nv_reservedSMEM_offset_0_alias
	.size		__nv_reservedSMEM_offset_0_alias, 0, 64
	.other		__nv_reservedSMEM_offset_0_alias,@"STO_CUDA_RESERVED_SHARED STV_DEFAULT"
__nv_reservedSMEM_offset_0_alias:
	.zero		0
	.zero		64


//--------------------- .nv.constant0._Z29backward_avgpool_layer_kerneliiiiPfS_ --------------------------
	.section	.nv.constant0._Z29backward_avgpool_layer_kerneliiiiPfS_,"a",@progbits
	.sectionflags	@""
	.align	4
.nv.constant0._Z29backward_avgpool_layer_kerneliiiiPfS_:
	.zero		928


//--------------------- SYMBOLS --------------------------

	.type		.nv.reservedSmem.offset0,@object
	.size		.nv.reservedSmem.offset0,0x4
